//
// Generated by NVIDIA NVVM Compiler
//
// Compiler Build ID: CL-36424714
// Cuda compilation tools, release 13.0, V13.0.88
// Based on NVVM 20.0.0
//

.version 9.0
.target sm_100
.address_size 64

	// .globl	_Z15gpuYoloLayer_v8PKfPiPfS2_S1_fjjjm

.visible .entry _Z15gpuYoloLayer_v8PKfPiPfS2_S1_fjjjm(
	.param .u64 .ptr .align 1 _Z15gpuYoloLayer_v8PKfPiPfS2_S1_fjjjm_param_0,
	.param .u64 .ptr .align 1 _Z15gpuYoloLayer_v8PKfPiPfS2_S1_fjjjm_param_1,
	.param .u64 .ptr .align 1 _Z15gpuYoloLayer_v8PKfPiPfS2_S1_fjjjm_param_2,
	.param .u64 .ptr .align 1 _Z15gpuYoloLayer_v8PKfPiPfS2_S1_fjjjm_param_3,
	.param .u64 .ptr .align 1 _Z15gpuYoloLayer_v8PKfPiPfS2_S1_fjjjm_param_4,
	.param .f32 _Z15gpuYoloLayer_v8PKfPiPfS2_S1_fjjjm_param_5,
	.param .u32 _Z15gpuYoloLayer_v8PKfPiPfS2_S1_fjjjm_param_6,
	.param .u32 _Z15gpuYoloLayer_v8PKfPiPfS2_S1_fjjjm_param_7,
	.param .u32 _Z15gpuYoloLayer_v8PKfPiPfS2_S1_fjjjm_param_8,
	.param .u64 _Z15gpuYoloLayer_v8PKfPiPfS2_S1_fjjjm_param_9
)
{
	.reg .pred 	%p<41>;
	.reg .b32 	%r<156>;
	.reg .b32 	%f<88>;
	.reg .b64 	%rd<84>;

	ld.param.u64 	%rd6, [_Z15gpuYoloLayer_v8PKfPiPfS2_S1_fjjjm_param_0];
	ld.param.u64 	%rd2, [_Z15gpuYoloLayer_v8PKfPiPfS2_S1_fjjjm_param_1];
	ld.param.u64 	%rd3, [_Z15gpuYoloLayer_v8PKfPiPfS2_S1_fjjjm_param_2];
	ld.param.u64 	%rd4, [_Z15gpuYoloLayer_v8PKfPiPfS2_S1_fjjjm_param_3];
	ld.param.u64 	%rd5, [_Z15gpuYoloLayer_v8PKfPiPfS2_S1_fjjjm_param_4];
	ld.param.f32 	%f14, [_Z15gpuYoloLayer_v8PKfPiPfS2_S1_fjjjm_param_5];
	ld.param.u32 	%r39, [_Z15gpuYoloLayer_v8PKfPiPfS2_S1_fjjjm_param_8];
	ld.param.u64 	%rd7, [_Z15gpuYoloLayer_v8PKfPiPfS2_S1_fjjjm_param_9];
	cvta.to.global.u64 	%rd1, %rd6;
	mov.u32 	%r40, %ctaid.x;
	mov.u32 	%r41, %ntid.x;
	mov.u32 	%r42, %tid.x;
	mad.lo.s32 	%r1, %r40, %r41, %r42;
	cvt.u64.u32 	%rd8, %r1;
	setp.le.u64 	%p1, %rd7, %rd8;
	@%p1 bra 	$L__BB0_16;
	setp.eq.s32 	%p2, %r39, 0;
	mov.b32 	%r155, -1;
	mov.f32 	%f87, 0f00000000;
	@%p2 bra 	$L__BB0_14;
	add.s32 	%r47, %r39, 4;
	mul.lo.s32 	%r2, %r47, %r1;
	add.s32 	%r3, %r2, 4;
	and.b32  	%r4, %r39, 15;
	setp.lt.u32 	%p3, %r39, 16;
	mov.f32 	%f87, 0f00000000;
	mov.b32 	%r155, -1;
	mov.b32 	%r146, 0;
	@%p3 bra 	$L__BB0_5;
	and.b32  	%r146, %r39, -16;
	mov.f32 	%f87, 0f00000000;
	mov.b32 	%r155, -1;
	mov.b32 	%r140, 9;
	mov.u32 	%r139, %r2;
$L__BB0_4:
	.pragma "nounroll";
	add.s32 	%r50, %r140, -9;
	add.s32 	%r51, %r139, 4;
	mul.wide.u32 	%rd9, %r51, 4;
	add.s64 	%rd10, %rd1, %rd9;
	ld.global.f32 	%f19, [%rd10];
	setp.gt.f32 	%p4, %f19, %f87;
	selp.f32 	%f20, %f19, %f87, %p4;
	selp.b32 	%r52, %r50, %r155, %p4;
	add.s32 	%r53, %r139, 5;
	mul.wide.u32 	%rd11, %r53, 4;
	add.s64 	%rd12, %rd1, %rd11;
	ld.global.f32 	%f21, [%rd12];
	setp.gt.f32 	%p5, %f21, %f20;
	selp.f32 	%f22, %f21, %f20, %p5;
	add.s32 	%r54, %r140, -8;
	selp.b32 	%r55, %r54, %r52, %p5;
	add.s32 	%r56, %r139, 6;
	mul.wide.u32 	%rd13, %r56, 4;
	add.s64 	%rd14, %rd1, %rd13;
	ld.global.f32 	%f23, [%rd14];
	setp.gt.f32 	%p6, %f23, %f22;
	selp.f32 	%f24, %f23, %f22, %p6;
	add.s32 	%r57, %r140, -7;
	selp.b32 	%r58, %r57, %r55, %p6;
	add.s32 	%r59, %r139, 7;
	mul.wide.u32 	%rd15, %r59, 4;
	add.s64 	%rd16, %rd1, %rd15;
	ld.global.f32 	%f25, [%rd16];
	setp.gt.f32 	%p7, %f25, %f24;
	selp.f32 	%f26, %f25, %f24, %p7;
	add.s32 	%r60, %r140, -6;
	selp.b32 	%r61, %r60, %r58, %p7;
	add.s32 	%r62, %r139, 8;
	mul.wide.u32 	%rd17, %r62, 4;
	add.s64 	%rd18, %rd1, %rd17;
	ld.global.f32 	%f27, [%rd18];
	setp.gt.f32 	%p8, %f27, %f26;
	selp.f32 	%f28, %f27, %f26, %p8;
	add.s32 	%r63, %r140, -5;
	selp.b32 	%r64, %r63, %r61, %p8;
	add.s32 	%r65, %r139, 9;
	mul.wide.u32 	%rd19, %r65, 4;
	add.s64 	%rd20, %rd1, %rd19;
	ld.global.f32 	%f29, [%rd20];
	setp.gt.f32 	%p9, %f29, %f28;
	selp.f32 	%f30, %f29, %f28, %p9;
	add.s32 	%r66, %r140, -4;
	selp.b32 	%r67, %r66, %r64, %p9;
	add.s32 	%r68, %r139, 10;
	mul.wide.u32 	%rd21, %r68, 4;
	add.s64 	%rd22, %rd1, %rd21;
	ld.global.f32 	%f31, [%rd22];
	setp.gt.f32 	%p10, %f31, %f30;
	selp.f32 	%f32, %f31, %f30, %p10;
	add.s32 	%r69, %r140, -3;
	selp.b32 	%r70, %r69, %r67, %p10;
	add.s32 	%r71, %r139, 11;
	mul.wide.u32 	%rd23, %r71, 4;
	add.s64 	%rd24, %rd1, %rd23;
	ld.global.f32 	%f33, [%rd24];
	setp.gt.f32 	%p11, %f33, %f32;
	selp.f32 	%f34, %f33, %f32, %p11;
	add.s32 	%r72, %r140, -2;
	selp.b32 	%r73, %r72, %r70, %p11;
	add.s32 	%r74, %r139, 12;
	mul.wide.u32 	%rd25, %r74, 4;
	add.s64 	%rd26, %rd1, %rd25;
	ld.global.f32 	%f35, [%rd26];
	setp.gt.f32 	%p12, %f35, %f34;
	selp.f32 	%f36, %f35, %f34, %p12;
	add.s32 	%r75, %r140, -1;
	selp.b32 	%r76, %r75, %r73, %p12;
	add.s32 	%r77, %r139, 13;
	mul.wide.u32 	%rd27, %r77, 4;
	add.s64 	%rd28, %rd1, %rd27;
	ld.global.f32 	%f37, [%rd28];
	setp.gt.f32 	%p13, %f37, %f36;
	selp.f32 	%f38, %f37, %f36, %p13;
	selp.b32 	%r78, %r140, %r76, %p13;
	add.s32 	%r79, %r139, 14;
	mul.wide.u32 	%rd29, %r79, 4;
	add.s64 	%rd30, %rd1, %rd29;
	ld.global.f32 	%f39, [%rd30];
	setp.gt.f32 	%p14, %f39, %f38;
	selp.f32 	%f40, %f39, %f38, %p14;
	add.s32 	%r80, %r140, 1;
	selp.b32 	%r81, %r80, %r78, %p14;
	add.s32 	%r82, %r139, 15;
	mul.wide.u32 	%rd31, %r82, 4;
	add.s64 	%rd32, %rd1, %rd31;
	ld.global.f32 	%f41, [%rd32];
	setp.gt.f32 	%p15, %f41, %f40;
	selp.f32 	%f42, %f41, %f40, %p15;
	add.s32 	%r83, %r140, 2;
	selp.b32 	%r84, %r83, %r81, %p15;
	add.s32 	%r9, %r139, 16;
	mul.wide.u32 	%rd33, %r9, 4;
	add.s64 	%rd34, %rd1, %rd33;
	ld.global.f32 	%f43, [%rd34];
	setp.gt.f32 	%p16, %f43, %f42;
	selp.f32 	%f44, %f43, %f42, %p16;
	add.s32 	%r85, %r140, 3;
	selp.b32 	%r86, %r85, %r84, %p16;
	add.s32 	%r87, %r139, 17;
	mul.wide.u32 	%rd35, %r87, 4;
	add.s64 	%rd36, %rd1, %rd35;
	ld.global.f32 	%f45, [%rd36];
	setp.gt.f32 	%p17, %f45, %f44;
	selp.f32 	%f46, %f45, %f44, %p17;
	add.s32 	%r88, %r140, 4;
	selp.b32 	%r89, %r88, %r86, %p17;
	add.s32 	%r90, %r139, 18;
	mul.wide.u32 	%rd37, %r90, 4;
	add.s64 	%rd38, %rd1, %rd37;
	ld.global.f32 	%f47, [%rd38];
	setp.gt.f32 	%p18, %f47, %f46;
	selp.f32 	%f48, %f47, %f46, %p18;
	add.s32 	%r91, %r140, 5;
	selp.b32 	%r92, %r91, %r89, %p18;
	add.s32 	%r93, %r139, 19;
	mul.wide.u32 	%rd39, %r93, 4;
	add.s64 	%rd40, %rd1, %rd39;
	ld.global.f32 	%f49, [%rd40];
	setp.gt.f32 	%p19, %f49, %f48;
	selp.f32 	%f87, %f49, %f48, %p19;
	add.s32 	%r94, %r140, 6;
	selp.b32 	%r155, %r94, %r92, %p19;
	add.s32 	%r11, %r140, 16;
	add.s32 	%r95, %r140, 7;
	setp.ne.s32 	%p20, %r95, %r146;
	mov.u32 	%r139, %r9;
	mov.u32 	%r140, %r11;
	@%p20 bra 	$L__BB0_4;
$L__BB0_5:
	setp.eq.s32 	%p21, %r4, 0;
	@%p21 bra 	$L__BB0_14;
	and.b32  	%r15, %r39, 7;
	setp.lt.u32 	%p22, %r4, 8;
	@%p22 bra 	$L__BB0_8;
	add.s32 	%r97, %r3, %r146;
	mul.wide.u32 	%rd41, %r97, 4;
	add.s64 	%rd42, %rd1, %rd41;
	ld.global.f32 	%f51, [%rd42];
	setp.gt.f32 	%p23, %f51, %f87;
	selp.f32 	%f52, %f51, %f87, %p23;
	selp.b32 	%r98, %r146, %r155, %p23;
	add.s32 	%r99, %r146, 1;
	add.s32 	%r100, %r97, 1;
	mul.wide.u32 	%rd43, %r100, 4;
	add.s64 	%rd44, %rd1, %rd43;
	ld.global.f32 	%f53, [%rd44];
	setp.gt.f32 	%p24, %f53, %f52;
	selp.f32 	%f54, %f53, %f52, %p24;
	selp.b32 	%r101, %r99, %r98, %p24;
	add.s32 	%r102, %r146, 2;
	add.s32 	%r103, %r97, 2;
	mul.wide.u32 	%rd45, %r103, 4;
	add.s64 	%rd46, %rd1, %rd45;
	ld.global.f32 	%f55, [%rd46];
	setp.gt.f32 	%p25, %f55, %f54;
	selp.f32 	%f56, %f55, %f54, %p25;
	selp.b32 	%r104, %r102, %r101, %p25;
	add.s32 	%r105, %r146, 3;
	add.s32 	%r106, %r97, 3;
	mul.wide.u32 	%rd47, %r106, 4;
	add.s64 	%rd48, %rd1, %rd47;
	ld.global.f32 	%f57, [%rd48];
	setp.gt.f32 	%p26, %f57, %f56;
	selp.f32 	%f58, %f57, %f56, %p26;
	selp.b32 	%r107, %r105, %r104, %p26;
	add.s32 	%r108, %r146, 4;
	add.s32 	%r109, %r97, 4;
	mul.wide.u32 	%rd49, %r109, 4;
	add.s64 	%rd50, %rd1, %rd49;
	ld.global.f32 	%f59, [%rd50];
	setp.gt.f32 	%p27, %f59, %f58;
	selp.f32 	%f60, %f59, %f58, %p27;
	selp.b32 	%r110, %r108, %r107, %p27;
	add.s32 	%r111, %r146, 5;
	add.s32 	%r112, %r97, 5;
	mul.wide.u32 	%rd51, %r112, 4;
	add.s64 	%rd52, %rd1, %rd51;
	ld.global.f32 	%f61, [%rd52];
	setp.gt.f32 	%p28, %f61, %f60;
	selp.f32 	%f62, %f61, %f60, %p28;
	selp.b32 	%r113, %r111, %r110, %p28;
	add.s32 	%r114, %r146, 6;
	add.s32 	%r115, %r97, 6;
	mul.wide.u32 	%rd53, %r115, 4;
	add.s64 	%rd54, %rd1, %rd53;
	ld.global.f32 	%f63, [%rd54];
	setp.gt.f32 	%p29, %f63, %f62;
	selp.f32 	%f64, %f63, %f62, %p29;
	selp.b32 	%r116, %r114, %r113, %p29;
	add.s32 	%r117, %r146, 7;
	add.s32 	%r118, %r97, 7;
	mul.wide.u32 	%rd55, %r118, 4;
	add.s64 	%rd56, %rd1, %rd55;
	ld.global.f32 	%f65, [%rd56];
	setp.gt.f32 	%p30, %f65, %f64;
	selp.f32 	%f87, %f65, %f64, %p30;
	selp.b32 	%r155, %r117, %r116, %p30;
	add.s32 	%r146, %r146, 8;
$L__BB0_8:
	setp.eq.s32 	%p31, %r15, 0;
	@%p31 bra 	$L__BB0_14;
	and.b32  	%r21, %r39, 3;
	setp.lt.u32 	%p32, %r15, 4;
	@%p32 bra 	$L__BB0_11;
	add.s32 	%r120, %r3, %r146;
	mul.wide.u32 	%rd57, %r120, 4;
	add.s64 	%rd58, %rd1, %rd57;
	ld.global.f32 	%f67, [%rd58];
	setp.gt.f32 	%p33, %f67, %f87;
	selp.f32 	%f68, %f67, %f87, %p33;
	selp.b32 	%r121, %r146, %r155, %p33;
	add.s32 	%r122, %r146, 1;
	add.s32 	%r123, %r120, 1;
	mul.wide.u32 	%rd59, %r123, 4;
	add.s64 	%rd60, %rd1, %rd59;
	ld.global.f32 	%f69, [%rd60];
	setp.gt.f32 	%p34, %f69, %f68;
	selp.f32 	%f70, %f69, %f68, %p34;
	selp.b32 	%r124, %r122, %r121, %p34;
	add.s32 	%r125, %r146, 2;
	add.s32 	%r126, %r120, 2;
	mul.wide.u32 	%rd61, %r126, 4;
	add.s64 	%rd62, %rd1, %rd61;
	ld.global.f32 	%f71, [%rd62];
	setp.gt.f32 	%p35, %f71, %f70;
	selp.f32 	%f72, %f71, %f70, %p35;
	selp.b32 	%r127, %r125, %r124, %p35;
	add.s32 	%r128, %r146, 3;
	add.s32 	%r129, %r120, 3;
	mul.wide.u32 	%rd63, %r129, 4;
	add.s64 	%rd64, %rd1, %rd63;
	ld.global.f32 	%f73, [%rd64];
	setp.gt.f32 	%p36, %f73, %f72;
	selp.f32 	%f87, %f73, %f72, %p36;
	selp.b32 	%r155, %r128, %r127, %p36;
	add.s32 	%r146, %r146, 4;
$L__BB0_11:
	setp.eq.s32 	%p37, %r21, 0;
	@%p37 bra 	$L__BB0_14;
	add.s32 	%r153, %r146, 4;
	add.s32 	%r152, %r146, %r2;
	neg.s32 	%r151, %r21;
$L__BB0_13:
	.pragma "nounroll";
	add.s32 	%r130, %r153, -4;
	add.s32 	%r131, %r152, 4;
	mul.wide.u32 	%rd65, %r131, 4;
	add.s64 	%rd66, %rd1, %rd65;
	ld.global.f32 	%f74, [%rd66];
	setp.gt.f32 	%p38, %f74, %f87;
	selp.f32 	%f87, %f74, %f87, %p38;
	selp.b32 	%r155, %r130, %r155, %p38;
	add.s32 	%r153, %r153, 1;
	add.s32 	%r152, %r152, 1;
	add.s32 	%r151, %r151, 1;
	setp.ne.s32 	%p39, %r151, 0;
	@%p39 bra 	$L__BB0_13;
$L__BB0_14:
	setp.lt.f32 	%p40, %f87, %f14;
	@%p40 bra 	$L__BB0_16;
	cvta.to.global.u64 	%rd67, %rd2;
	atom.global.add.u32 	%r132, [%rd67], 1;
	add.s32 	%r133, %r39, 4;
	mul.lo.s32 	%r134, %r133, %r1;
	mul.wide.u32 	%rd68, %r134, 4;
	add.s64 	%rd69, %rd1, %rd68;
	ld.global.f32 	%f75, [%rd69];
	shl.b32 	%r135, %r132, 2;
	cvta.to.global.u64 	%rd70, %rd3;
	mul.wide.s32 	%rd71, %r135, 4;
	add.s64 	%rd72, %rd70, %rd71;
	st.global.f32 	[%rd72], %f75;
	add.s32 	%r136, %r134, 1;
	mul.wide.u32 	%rd73, %r136, 4;
	add.s64 	%rd74, %rd1, %rd73;
	ld.global.f32 	%f76, [%rd74];
	st.global.f32 	[%rd72+4], %f76;
	add.s32 	%r137, %r134, 2;
	mul.wide.u32 	%rd75, %r137, 4;
	add.s64 	%rd76, %rd1, %rd75;
	ld.global.f32 	%f77, [%rd76];
	st.global.f32 	[%rd72+8], %f77;
	add.s32 	%r138, %r134, 3;
	mul.wide.u32 	%rd77, %r138, 4;
	add.s64 	%rd78, %rd1, %rd77;
	ld.global.f32 	%f78, [%rd78];
	st.global.f32 	[%rd72+12], %f78;
	cvta.to.global.u64 	%rd79, %rd4;
	mul.wide.s32 	%rd80, %r132, 4;
	add.s64 	%rd81, %rd79, %rd80;
	st.global.f32 	[%rd81], %f87;
	cvta.to.global.u64 	%rd82, %rd5;
	add.s64 	%rd83, %rd82, %rd80;
	st.global.u32 	[%rd83], %r155;
$L__BB0_16:
	ret;

}


// ===== COMPILED SASS (sm_100) =====

	.target	sm_100

	.elftype	@"ET_EXEC"


//--------------------- .note.nv.tkinfo           --------------------------
	.section	.note.nv.tkinfo,"",@"SHT_NOTE"
	.sectionflags	@"SHF_NOTE_NV_TKINFO"
	.tkinfo
        /*0018*/ 	.word	0x00000002
        /*0030*/ 	.string	""
        /*0030*/ 	.string	"ptxas"
        /*0030*/ 	.string	"Cuda compilation tools, release 13.0, V13.0.88"
        /*0030*/ 	.string	"Build cuda_13.0.r13.0/compiler.36424714_0"
        /*0030*/ 	.string	"-arch sm_100 -m 64 "



//--------------------- .note.nv.cuinfo           --------------------------
	.section	.note.nv.cuinfo,"",@"SHT_NOTE"
	.sectionflags	@"SHF_NOTE_NV_CUINFO"
        /*0018*/ 	.short	0x0002
        /*001a*/ 	.short	0x0064
        /*001c*/ 	.short	0x0082
	.zero		2


//--------------------- .nv.info                  --------------------------
	.section	.nv.info,"",@"SHT_CUDA_INFO"
	.align	4


	//----- nvinfo : EIATTR_REGCOUNT
	.align		4
        /*0000*/ 	.byte	0x04, 0x2f
        /*0002*/ 	.short	(.L_1 - .L_0)
	.align		4
.L_0:
        /*0004*/ 	.word	index@(_Z15gpuYoloLayer_v8PKfPiPfS2_S1_fjjjm)
        /*0008*/ 	.word	0x00000020


	//----- nvinfo : EIATTR_FRAME_SIZE
	.align		4
.L_1:
        /*000c*/ 	.byte	0x04, 0x11
        /*000e*/ 	.short	(.L_3 - .L_2)
	.align		4
.L_2:
        /*0010*/ 	.word	index@(_Z15gpuYoloLayer_v8PKfPiPfS2_S1_fjjjm)
        /*0014*/ 	.word	0x00000000


	//----- nvinfo : EIATTR_MIN_STACK_SIZE
	.align		4
.L_3:
        /*0018*/ 	.byte	0x04, 0x12
        /*001a*/ 	.short	(.L_5 - .L_4)
	.align		4
.L_4:
        /*001c*/ 	.word	index@(_Z15gpuYoloLayer_v8PKfPiPfS2_S1_fjjjm)
        /*0020*/ 	.word	0x00000000
.L_5:


//--------------------- .nv.compat                --------------------------
	.section	.nv.compat,"",@"SHT_CUDA_COMPAT_INFO"
	.align	4
        /*0000*/ 	.byte	0x02, 0x09, 0x00, 0x00, 0x02, 0x02, 0x01, 0x00, 0x02, 0x05, 0x05, 0x00, 0x03, 0x07, 0x01, 0x01
        /*0010*/ 	.byte	0x02, 0x03, 0x00, 0x00, 0x02, 0x06, 0x01, 0x00, 0x04, 0x0b, 0x08, 0x00, 0x09, 0x00, 0x00, 0x00
        /*0020*/ 	.byte	0x00, 0x00, 0x00, 0x00


//--------------------- .nv.info._Z15gpuYoloLayer_v8PKfPiPfS2_S1_fjjjm --------------------------
	.section	.nv.info._Z15gpuYoloLayer_v8PKfPiPfS2_S1_fjjjm,"",@"SHT_CUDA_INFO"
	.sectionflags	@""
	.align	4


	//----- nvinfo : EIATTR_CUDA_API_VERSION
	.align		4
        /*0000*/ 	.byte	0x04, 0x37
        /*0002*/ 	.short	(.L_7 - .L_6)
.L_6:
        /*0004*/ 	.word	0x00000082


	//----- nvinfo : EIATTR_KPARAM_INFO
	.align		4
.L_7:
        /*0008*/ 	.byte	0x04, 0x17
        /*000a*/ 	.short	(.L_9 - .L_8)
.L_8:
        /*000c*/ 	.word	0x00000000
        /*0010*/ 	.short	0x0009
        /*0012*/ 	.short	0x0038
        /*0014*/ 	.byte	0x00, 0xf0, 0x21, 0x00


	//----- nvinfo : EIATTR_KPARAM_INFO
	.align		4
.L_9:
        /*0018*/ 	.byte	0x04, 0x17
        /*001a*/ 	.short	(.L_11 - .L_10)
.L_10:
        /*001c*/ 	.word	0x00000000
        /*0020*/ 	.short	0x0008
        /*0022*/ 	.short	0x0034
        /*0024*/ 	.byte	0x00, 0xf0, 0x11, 0x00


	//----- nvinfo : EIATTR_KPARAM_INFO
	.align		4
.L_11:
        /*0028*/ 	.byte	0x04, 0x17
        /*002a*/ 	.short	(.L_13 - .L_12)
.L_12:
        /*002c*/ 	.word	0x00000000
        /*0030*/ 	.short	0x0007
        /*0032*/ 	.short	0x0030
        /*0034*/ 	.byte	0x00, 0xf0, 0x11, 0x00


	//----- nvinfo : EIATTR_KPARAM_INFO
	.align		4
.L_13:
        /*0038*/ 	.byte	0x04, 0x17
        /*003a*/ 	.short	(.L_15 - .L_14)
.L_14:
        /*003c*/ 	.word	0x00000000
        /*0040*/ 	.short	0x0006
        /*0042*/ 	.short	0x002c
        /*0044*/ 	.byte	0x00, 0xf0, 0x11, 0x00


	//----- nvinfo : EIATTR_KPARAM_INFO
	.align		4
.L_15:
        /*0048*/ 	.byte	0x04, 0x17
        /*004a*/ 	.short	(.L_17 - .L_16)
.L_16:
        /*004c*/ 	.word	0x00000000
        /*0050*/ 	.short	0x0005
        /*0052*/ 	.short	0x0028
        /*0054*/ 	.byte	0x00, 0xf0, 0x11, 0x00


	//----- nvinfo : EIATTR_KPARAM_INFO
	.align		4
.L_17:
        /*0058*/ 	.byte	0x04, 0x17
        /*005a*/ 	.short	(.L_19 - .L_18)
.L_18:
        /*005c*/ 	.word	0x00000000
        /*0060*/ 	.short	0x0004
        /*0062*/ 	.short	0x0020
        /*0064*/ 	.byte	0x00, 0xf5, 0x21, 0x00


	//----- nvinfo : EIATTR_KPARAM_INFO
	.align		4
.L_19:
        /*0068*/ 	.byte	0x04, 0x17
        /*006a*/ 	.short	(.L_21 - .L_20)
.L_20:
        /*006c*/ 	.word	0x00000000
        /*0070*/ 	.short	0x0003
        /*0072*/ 	.short	0x0018
        /*0074*/ 	.byte	0x00, 0xf5, 0x21, 0x00


	//----- nvinfo : EIATTR_KPARAM_INFO
	.align		4
.L_21:
        /*0078*/ 	.byte	0x04, 0x17
        /*007a*/ 	.short	(.L_23 - .L_22)
.L_22:
        /*007c*/ 	.word	0x00000000
        /*0080*/ 	.short	0x0002
        /*0082*/ 	.short	0x0010
        /*0084*/ 	.byte	0x00, 0xf5, 0x21, 0x00


	//----- nvinfo : EIATTR_KPARAM_INFO
	.align		4
.L_23:
        /*0088*/ 	.byte	0x04, 0x17
        /*008a*/ 	.short	(.L_25 - .L_24)
.L_24:
        /*008c*/ 	.word	0x00000000
        /*0090*/ 	.short	0x0001
        /*0092*/ 	.short	0x0008
        /*0094*/ 	.byte	0x00, 0xf5, 0x21, 0x00


	//----- nvinfo : EIATTR_KPARAM_INFO
	.align		4
.L_25:
        /*0098*/ 	.byte	0x04, 0x17
        /*009a*/ 	.short	(.L_27 - .L_26)
.L_26:
        /*009c*/ 	.word	0x00000000
        /*00a0*/ 	.short	0x0000
        /*00a2*/ 	.short	0x0000
        /*00a4*/ 	.byte	0x00, 0xf5, 0x21, 0x00


	//----- nvinfo : EIATTR_SPARSE_MMA_MASK
	.align		4
.L_27:
        /*00a8*/ 	.byte	0x03, 0x50
        /*00aa*/ 	.short	0x0000


	//----- nvinfo : EIATTR_MAXREG_COUNT
	.align		4
        /*00ac*/ 	.byte	0x03, 0x1b
        /*00ae*/ 	.short	0x00ff


	//----- nvinfo : EIATTR_MERCURY_ISA_VERSION
	.align		4
        /*00b0*/ 	.byte	0x03, 0x5f
        /*00b2*/ 	.short	0x0101


	//----- nvinfo : EIATTR_INT_WARP_WIDE_INSTR_OFFSETS
	.align		4
        /*00b4*/ 	.byte	0x04, 0x31
        /*00b6*/ 	.short	(.L_29 - .L_28)


	//   ....[0]....
.L_28:
        /*00b8*/ 	.word	0x00000ef0


	//   ....[1]....
        /*00bc*/ 	.word	0x00000fe0


	//----- nvinfo : EIATTR_VRC_CTA_INIT_COUNT
	.align		4
.L_29:
        /*00c0*/ 	.byte	0x02, 0x4a
	.zero		1
	.zero		1


	//----- nvinfo : EIATTR_EXIT_INSTR_OFFSETS
	.align		4
        /*00c4*/ 	.byte	0x04, 0x1c
        /*00c6*/ 	.short	(.L_31 - .L_30)


	//   ....[0]....
.L_30:
        /*00c8*/ 	.word	0x00000080


	//   ....[1]....
        /*00cc*/ 	.word	0x00000ed0


	//   ....[2]....
        /*00d0*/ 	.word	0x00001140


	//----- nvinfo : EIATTR_CBANK_PARAM_SIZE
	.align		4
.L_31:
        /*00d4*/ 	.byte	0x03, 0x19
        /*00d6*/ 	.short	0x0040


	//----- nvinfo : EIATTR_PARAM_CBANK
	.align		4
        /*00d8*/ 	.byte	0x04, 0x0a
        /*00da*/ 	.short	(.L_33 - .L_32)
	.align		4
.L_32:
        /*00dc*/ 	.word	index@(.nv.constant0._Z15gpuYoloLayer_v8PKfPiPfS2_S1_fjjjm)
        /*00e0*/ 	.short	0x0380
        /*00e2*/ 	.short	0x0040


	//----- nvinfo : EIATTR_SW_WAR
	.align		4
.L_33:
        /*00e4*/ 	.byte	0x04, 0x36
        /*00e6*/ 	.short	(.L_35 - .L_34)
.L_34:
        /*00e8*/ 	.word	0x00000008
.L_35:


//--------------------- .nv.callgraph             --------------------------
	.section	.nv.callgraph,"",@"SHT_CUDA_CALLGRAPH"
	.align	4
	.sectionentsize	8
	.align		4
        /*0000*/ 	.word	0x00000000
	.align		4
        /*0004*/ 	.word	0xffffffff
	.align		4
        /*0008*/ 	.word	0x00000000
	.align		4
        /*000c*/ 	.word	0xfffffffe
	.align		4
        /*0010*/ 	.word	0x00000000
	.align		4
        /*0014*/ 	.word	0xfffffffd
	.align		4
        /*0018*/ 	.word	0x00000000
	.align		4
        /*001c*/ 	.word	0xfffffffc


//--------------------- .text._Z15gpuYoloLayer_v8PKfPiPfS2_S1_fjjjm --------------------------
	.section	.text._Z15gpuYoloLayer_v8PKfPiPfS2_S1_fjjjm,"ax",@progbits
	.align	128
        .global         _Z15gpuYoloLayer_v8PKfPiPfS2_S1_fjjjm
        .type           _Z15gpuYoloLayer_v8PKfPiPfS2_S1_fjjjm,@function
        .size           _Z15gpuYoloLayer_v8PKfPiPfS2_S1_fjjjm,(.L_x_7 - _Z15gpuYoloLayer_v8PKfPiPfS2_S1_fjjjm)
        .other          _Z15gpuYoloLayer_v8PKfPiPfS2_S1_fjjjm,@"STO_CUDA_ENTRY STV_DEFAULT"
_Z15gpuYoloLayer_v8PKfPiPfS2_S1_fjjjm:
.text._Z15gpuYoloLayer_v8PKfPiPfS2_S1_fjjjm:
[----:B------:R-:W-:Y:S01]  /*0000*/  LDC R1, c[0x0][0x37c] ;  /* 0x0000df00ff017b82 */ /* 0x000fe20000000800 */
[----:B------:R-:W0:Y:S07]  /*0010*/  S2R R3, SR_TID.X ;  /* 0x0000000000037919 */ /* 0x000e2e0000002100 */
[----:B------:R-:W0:Y:S01]  /*0020*/  S2UR UR4, SR_CTAID.X ;  /* 0x00000000000479c3 */ /* 0x000e220000002500 */
[----:B------:R-:W1:Y:S07]  /*0030*/  LDCU.64 UR6, c[0x0][0x3b8] ;  /* 0x00007700ff0677ac */ /* 0x000e6e0008000a00 */
[----:B------:R-:W0:Y:S02]  /*0040*/  LDC R6, c[0x0][0x360] ;  /* 0x0000d800ff067b82 */ /* 0x000e240000000800 */
[----:B0-----:R-:W-:-:S05]  /*0050*/  IMAD R6, R6, UR4, R3 ;  /* 0x0000000406067c24 */ /* 0x001fca000f8e0203 */
[----:B-1----:R-:W-:-:S04]  /*0060*/  ISETP.GE.U32.AND P0, PT, R6, UR6, PT ;  /* 0x0000000606007c0c */ /* 0x002fc8000bf06070 */
[----:B------:R-:W-:-:S13]  /*0070*/  ISETP.GE.U32.AND.EX P0, PT, RZ, UR7, PT, P0 ;  /* 0x00000007ff007c0c */ /* 0x000fda000bf06100 */
[----:B------:R-:W-:Y:S05]  /*0080*/  @P0 EXIT ;  /* 0x000000000000094d */ /* 0x000fea0003800000 */
[----:B------:R-:W0:Y:S01]  /*0090*/  LDCU UR4, c[0x0][0x3b4] ;  /* 0x00007680ff0477ac */ /* 0x000e220008000800 */
[----:B------:R-:W-:Y:S02]  /*00a0*/  IMAD.MOV.U32 R5, RZ, RZ, -0x1 ;  /* 0xffffffffff057424 */ /* 0x000fe400078e00ff */
[----:B------:R-:W-:Y:S01]  /*00b0*/  IMAD.MOV.U32 R4, RZ, RZ, RZ ;  /* 0x000000ffff047224 */ /* 0x000fe200078e00ff */
[----:B------:R-:W1:Y:S01]  /*00c0*/  LDCU.64 UR8, c[0x0][0x358] ;  /* 0x00006b00ff0877ac */ /* 0x000e620008000a00 */
[----:B0-----:R-:W-:Y:S02]  /*00d0*/  UISETP.NE.AND UP0, UPT, UR4, URZ, UPT ;  /* 0x000000ff0400728c */ /* 0x001fe4000bf05270 */
[----:B------:R-:W-:-:S07]  /*00e0*/  UIADD3 UR5, UPT, UPT, UR4, 0x4, URZ ;  /* 0x0000000404057890 */ /* 0x000fce000fffe0ff */
[----:B-1----:R-:W-:Y:S05]  /*00f0*/  BRA.U !UP0, `(.L_x_0) ;  /* 0x0000000d086c7547 */ /* 0x002fea000b800000 */
[----:B------:R-:W-:Y:S01]  /*0100*/  UISETP.GE.U32.AND UP0, UPT, UR4, 0x10, UPT ;  /* 0x000000100400788c */ /* 0x000fe2000bf06070 */
[----:B------:R-:W-:Y:S01]  /*0110*/  HFMA2 R4, -RZ, RZ, 0, 0 ;  /* 0x00000000ff047431 */ /* 0x000fe200000001ff */
[----:B------:R-:W-:Y:S01]  /*0120*/  ULOP3.LUT UR6, UR4, 0xf, URZ, 0xc0, !UPT ;  /* 0x0000000f04067892 */ /* 0x000fe2000f8ec0ff */
[----:B------:R-:W-:Y:S02]  /*0130*/  IMAD R3, R6, UR5, RZ ;  /* 0x0000000506037c24 */ /* 0x000fe4000f8e02ff */
[----:B------:R-:W-:Y:S01]  /*0140*/  IMAD.MOV.U32 R5, RZ, RZ, -0x1 ;  /* 0xffffffffff057424 */ /* 0x000fe200078e00ff */
[----:B------:R-:W-:Y:S01]  /*0150*/  UISETP.NE.AND UP1, UPT, UR6, URZ, UPT ;  /* 0x000000ff0600728c */ /* 0x000fe2000bf25270 */
[----:B------:R-:W-:Y:S02]  /*0160*/  IMAD.MOV.U32 R2, RZ, RZ, RZ ;  /* 0x000000ffff027224 */ /* 0x000fe400078e00ff */
[----:B------:R-:W-:Y:S08]  /*0170*/  BRA.U !UP0, `(.L_x_1) ;  /* 0x0000000508b07547 */ /* 0x000ff0000b800000 */
[----:B------:R-:W0:Y:S01]  /*0180*/  LDC.64 R14, c[0x0][0x380] ;  /* 0x0000e000ff0e7b82 */ /* 0x000e220000000a00 */
[----:B------:R-:W-:Y:S01]  /*0190*/  ULOP3.LUT UR7, UR4, 0xfffffff0, URZ, 0xc0, !UPT ;  /* 0xfffffff004077892 */ /* 0x000fe2000f8ec0ff */
[----:B------:R-:W-:Y:S01]  /*01a0*/  MOV R4, RZ ;  /* 0x000000ff00047202 */ /* 0x000fe20000000f00 */
[----:B------:R-:W-:Y:S01]  /*01b0*/  IMAD.MOV.U32 R5, RZ, RZ, -0x1 ;  /* 0xffffffffff057424 */ /* 0x000fe200078e00ff */
[----:B------:R-:W-:Y:S01]  /*01c0*/  MOV R22, R3 ;  /* 0x0000000300167202 */ /* 0x000fe20000000f00 */
[----:B------:R-:W-:Y:S02]  /*01d0*/  IMAD.MOV.U32 R0, RZ, RZ, 0x9 ;  /* 0x00000009ff007424 */ /* 0x000fe400078e00ff */
[----:B------:R-:W-:-:S07]  /*01e0*/  IMAD.U32 R2, RZ, RZ, UR7 ;  /* 0x00000007ff027e24 */ /* 0x000fce000f8e00ff */
.L_x_2:
[C---:B------:R-:W-:Y:S01]  /*01f0*/  VIADD R13, R22.reuse, 0x4 ;  /* 0x00000004160d7836 */ /* 0x040fe20000000000 */
[----:B------:R-:W-:-:S03]  /*0200*/  IADD3 R17, PT, PT, R22, 0x5, RZ ;  /* 0x0000000516117810 */ /* 0x000fc60007ffe0ff */
[----:B0-----:R-:W-:-:S05]  /*0210*/  IMAD.WIDE.U32 R12, R13, 0x4, R14 ;  /* 0x000000040d0c7825 */ /* 0x001fca00078e000e */
[----:B------:R-:W2:Y:S01]  /*0220*/  LDG.E R7, desc[UR8][R12.64] ;  /* 0x000000080c077981 */ /* 0x000ea2000c1e1900 */
[----:B------:R-:W-:-:S04]  /*0230*/  IMAD.WIDE.U32 R16, R17, 0x4, R14 ;  /* 0x0000000411107825 */ /* 0x000fc800078e000e */
[C---:B------:R-:W-:Y:S01]  /*0240*/  VIADD R19, R22.reuse, 0x6 ;  /* 0x0000000616137836 */ /* 0x040fe20000000000 */
[----:B------:R-:W3:Y:S01]  /*0250*/  LDG.E R8, desc[UR8][R16.64] ;  /* 0x0000000810087981 */ /* 0x000ee2000c1e1900 */
[----:B------:R-:W-:Y:S02]  /*0260*/  VIADD R21, R22, 0x7 ;  /* 0x0000000716157836 */ /* 0x000fe40000000000 */
[----:B------:R-:W-:-:S05]  /*0270*/  IMAD.WIDE.U32 R18, R19, 0x4, R14 ;  /* 0x0000000413127825 */ /* 0x000fca00078e000e */
[----:B------:R-:W4:Y:S01]  /*0280*/  LDG.E R9, desc[UR8][R18.64] ;  /* 0x0000000812097981 */ /* 0x000f22000c1e1900 */
[----:B------:R-:W-:Y:S01]  /*0290*/  IMAD.WIDE.U32 R20, R21, 0x4, R14 ;  /* 0x0000000415147825 */ /* 0x000fe200078e000e */
[----:B------:R-:W-:-:S04]  /*02a0*/  IADD3 R11, PT, PT, R22, 0x8, RZ ;  /* 0x00000008160b7810 */ /* 0x000fc80007ffe0ff */
[----:B------:R0:W5:Y:S01]  /*02b0*/  LDG.E R10, desc[UR8][R20.64] ;  /* 0x00000008140a7981 */ /* 0x000162000c1e1900 */
[----:B------:R-:W-:Y:S02]  /*02c0*/  VIADD R27, R22, 0x9 ;  /* 0x00000009161b7836 */ /* 0x000fe40000000000 */
[----:B0-----:R-:W-:-:S05]  /*02d0*/  IMAD.WIDE.U32 R20, R11, 0x4, R14 ;  /* 0x000000040b147825 */ /* 0x001fca00078e000e */
[----:B------:R0:W5:Y:S01]  /*02e0*/  LDG.E R11, desc[UR8][R20.64] ;  /* 0x00000008140b7981 */ /* 0x000162000c1e1900 */
[----:B------:R-:W-:-:S04]  /*02f0*/  IMAD.WIDE.U32 R26, R27, 0x4, R14 ;  /* 0x000000041b1a7825 */ /* 0x000fc800078e000e */
[C---:B------:R-:W-:Y:S01]  /*0300*/  VIADD R17, R22.reuse, 0xa ;  /* 0x0000000a16117836 */ /* 0x040fe20000000000 */
[----:B------:R-:W5:Y:S01]  /*0310*/  LDG.E R12, desc[UR8][R26.64] ;  /* 0x000000081a0c7981 */ /* 0x000f62000c1e1900 */
[----:B------:R-:W-:Y:S02]  /*0320*/  IADD3 R29, PT, PT, R22, 0xb, RZ ;  /* 0x0000000b161d7810 */ /* 0x000fe40007ffe0ff */
[----:B------:R-:W-:-:S05]  /*0330*/  IMAD.WIDE.U32 R16, R17, 0x4, R14 ;  /* 0x0000000411107825 */ /* 0x000fca00078e000e */
[----:B------:R1:W5:Y:S01]  /*0340*/  LDG.E R13, desc[UR8][R16.64] ;  /* 0x00000008100d7981 */ /* 0x000362000c1e1900 */
[----:B------:R-:W-:-:S04]  /*0350*/  IMAD.WIDE.U32 R28, R29, 0x4, R14 ;  /* 0x000000041d1c7825 */ /* 0x000fc800078e000e */
[C---:B------:R-:W-:Y:S01]  /*0360*/  VIADD R19, R22.reuse, 0xc ;  /* 0x0000000c16137836 */ /* 0x040fe20000000000 */
[----:B------:R-:W5:Y:S01]  /*0370*/  LDG.E R24, desc[UR8][R28.64] ;  /* 0x000000081c187981 */ /* 0x000f62000c1e1900 */
[----:B0-----:R-:W-:Y:S02]  /*0380*/  VIADD R21, R22, 0xd ;  /* 0x0000000d16157836 */ /* 0x001fe40000000000 */
[----:B------:R-:W-:-:S05]  /*0390*/  IMAD.WIDE.U32 R18, R19, 0x4, R14 ;  /* 0x0000000413127825 */ /* 0x000fca00078e000e */
[----:B------:R0:W5:Y:S01]  /*03a0*/  LDG.E R25, desc[UR8][R18.64] ;  /* 0x0000000812197981 */ /* 0x000162000c1e1900 */
[----:B------:R-:W-:Y:S01]  /*03b0*/  IMAD.WIDE.U32 R20, R21, 0x4, R14 ;  /* 0x0000000415147825 */ /* 0x000fe200078e000e */
[----:B------:R-:W-:-:S04]  /*03c0*/  IADD3 R23, PT, PT, R22, 0xe, RZ ;  /* 0x0000000e16177810 */ /* 0x000fc80007ffe0ff */
[----:B------:R-:W5:Y:S01]  /*03d0*/  LDG.E R26, desc[UR8][R20.64] ;  /* 0x00000008141a7981 */ /* 0x000f62000c1e1900 */
[----:B-1----:R-:W-:Y:S02]  /*03e0*/  VIADD R17, R22, 0xf ;  /* 0x0000000f16117836 */ /* 0x002fe40000000000 */
[----:B0-----:R-:W-:-:S05]  /*03f0*/  IMAD.WIDE.U32 R18, R23, 0x4, R14 ;  /* 0x0000000417127825 */ /* 0x001fca00078e000e */
[----:B------:R-:W5:Y:S01]  /*0400*/  LDG.E R27, desc[UR8][R18.64] ;  /* 0x00000008121b7981 */ /* 0x000f62000c1e1900 */
[----:B------:R-:W-:-:S04]  /*0410*/  IMAD.WIDE.U32 R16, R17, 0x4, R14 ;  /* 0x0000000411107825 */ /* 0x000fc800078e000e */
[C---:B------:R-:W-:Y:S01]  /*0420*/  VIADD R29, R22.reuse, 0x10 ;  /* 0x00000010161d7836 */ /* 0x040fe20000000000 */
[----:B------:R0:W5:Y:S01]  /*0430*/  LDG.E R28, desc[UR8][R16.64] ;  /* 0x00000008101c7981 */ /* 0x000162000c1e1900 */
[----:B------:R-:W-:Y:S02]  /*0440*/  IADD3 R23, PT, PT, R22, 0x11, RZ ;  /* 0x0000001116177810 */ /* 0x000fe40007ffe0ff */
[----:B0-----:R-:W-:-:S04]  /*0450*/  IMAD.WIDE.U32 R16, R29, 0x4, R14 ;  /* 0x000000041d107825 */ /* 0x001fc800078e000e */
[--C-:B------:R-:W-:Y:S02]  /*0460*/  IMAD.WIDE.U32 R18, R23, 0x4, R14.reuse ;  /* 0x0000000417127825 */ /* 0x100fe400078e000e */
[----:B------:R-:W5:Y:S02]  /*0470*/  LDG.E R16, desc[UR8][R16.64] ;  /* 0x0000000810107981 */ /* 0x000f64000c1e1900 */
[C---:B------:R-:W-:Y:S02]  /*0480*/  VIADD R21, R22.reuse, 0x12 ;  /* 0x0000001216157836 */ /* 0x040fe40000000000 */
[----:B------:R-:W5:Y:S01]  /*0490*/  LDG.E R18, desc[UR8][R18.64] ;  /* 0x0000000812127981 */ /* 0x000f62000c1e1900 */
[----:B------:R-:W-:Y:S02]  /*04a0*/  VIADD R23, R22, 0x13 ;  /* 0x0000001316177836 */ /* 0x000fe40000000000 */
[----:B------:R-:W-:-:S04]  /*04b0*/  IMAD.WIDE.U32 R20, R21, 0x4, R14 ;  /* 0x0000000415147825 */ /* 0x000fc800078e000e */
[----:B------:R-:W-:Y:S02]  /*04c0*/  IMAD.WIDE.U32 R22, R23, 0x4, R14 ;  /* 0x0000000417167825 */ /* 0x000fe400078e000e */
[----:B------:R-:W5:Y:S04]  /*04d0*/  LDG.E R20, desc[UR8][R20.64] ;  /* 0x0000000814147981 */ /* 0x000f68000c1e1900 */
[----:B------:R-:W5:Y:S01]  /*04e0*/  LDG.E R22, desc[UR8][R22.64] ;  /* 0x0000000816167981 */ /* 0x000f62000c1e1900 */
[----:B--2---:R-:W-:-:S04]  /*04f0*/  FSETP.GT.AND P3, PT, R7, R4, PT ;  /* 0x000000040700720b */ /* 0x004fc80003f64000 */
[----:B------:R-:W-:-:S04]  /*0500*/  FSEL R7, R7, R4, P3 ;  /* 0x0000000407077208 */ /* 0x000fc80001800000 */
[----:B---3--:R-:W-:-:S04]  /*0510*/  FSETP.GT.AND P4, PT, R8, R7, PT ;  /* 0x000000070800720b */ /* 0x008fc80003f84000 */
[----:B------:R-:W-:Y:S01]  /*0520*/  FSEL R8, R8, R7, P4 ;  /* 0x0000000708087208 */ /* 0x000fe20002000000 */
[C---:B------:R-:W-:Y:S01]  /*0530*/  VIADD R7, R0.reuse, 0x7 ;  /* 0x0000000700077836 */ /* 0x040fe20000000000 */
[----:B------:R-:W-:Y:S02]  /*0540*/  @P3 IADD3 R5, PT, PT, R0, -0x9, RZ ;  /* 0xfffffff700053810 */ /* 0x000fe40007ffe0ff */
[----:B----4-:R-:W-:-:S04]  /*0550*/  FSETP.GT.AND P5, PT, R9, R8, PT ;  /* 0x000000080900720b */ /* 0x010fc80003fa4000 */
[----:B------:R-:W-:Y:S01]  /*0560*/  FSEL R9, R9, R8, P5 ;  /* 0x0000000809097208 */ /* 0x000fe20002800000 */
[----:B------:R-:W-:-:S03]  /*0570*/  @P4 VIADD R5, R0, 0xfffffff8 ;  /* 0xfffffff800054836 */ /* 0x000fc60000000000 */
[----:B-----5:R-:W-:-:S04]  /*0580*/  FSETP.GT.AND P6, PT, R10, R9, PT ;  /* 0x000000090a00720b */ /* 0x020fc80003fc4000 */
[----:B------:R-:W-:Y:S01]  /*0590*/  FSEL R10, R10, R9, P6 ;  /* 0x000000090a0a7208 */ /* 0x000fe20003000000 */
[----:B------:R-:W-:-:S03]  /*05a0*/  @P5 VIADD R5, R0, 0xfffffff9 ;  /* 0xfffffff900055836 */ /* 0x000fc60000000000 */
[----:B------:R-:W-:-:S05]  /*05b0*/  FSETP.GT.AND P0, PT, R11, R10, PT ;  /* 0x0000000a0b00720b */ /* 0x000fca0003f04000 */
[----:B------:R-:W-:Y:S02]  /*05c0*/  @P6 IADD3 R5, PT, PT, R0, -0x6, RZ ;  /* 0xfffffffa00056810 */ /* 0x000fe40007ffe0ff */
[----:B------:R-:W-:-:S04]  /*05d0*/  FSEL R11, R11, R10, P0 ;  /* 0x0000000a0b0b7208 */ /* 0x000fc80000000000 */
[----:B------:R-:W-:-:S04]  /*05e0*/  FSETP.GT.AND P1, PT, R12, R11, PT ;  /* 0x0000000b0c00720b */ /* 0x000fc80003f24000 */
[----:B------:R-:W-:Y:S01]  /*05f0*/  FSEL R12, R12, R11, P1 ;  /* 0x0000000b0c0c7208 */ /* 0x000fe20000800000 */
[----:B------:R-:W-:-:S03]  /*0600*/  @P0 VIADD R5, R0, 0xfffffffb ;  /* 0xfffffffb00050836 */ /* 0x000fc60000000000 */
[----:B------:R-:W-:-:S04]  /*0610*/  FSETP.GT.AND P2, PT, R13, R12, PT ;  /* 0x0000000c0d00720b */ /* 0x000fc80003f44000 */
[----:B------:R-:W-:Y:S01]  /*0620*/  FSEL R13, R13, R12, P2 ;  /* 0x0000000c0d0d7208 */ /* 0x000fe20001000000 */
[----:B------:R-:W-:-:S03]  /*0630*/  @P1 VIADD R5, R0, 0xfffffffc ;  /* 0xfffffffc00051836 */ /* 0x000fc60000000000 */
[----:B------:R-:W-:-:S04]  /*0640*/  FSETP.GT.AND P3, PT, R24, R13, PT ;  /* 0x0000000d1800720b */ /* 0x000fc80003f64000 */
[----:B------:R-:W-:Y:S02]  /*0650*/  FSEL R24, R24, R13, P3 ;  /* 0x0000000d18187208 */ /* 0x000fe40001800000 */
[----:B------:R-:W-:Y:S02]  /*0660*/  @P2 IADD3 R5, PT, PT, R0, -0x3, RZ ;  /* 0xfffffffd00052810 */ /* 0x000fe40007ffe0ff */
[----:B------:R-:W-:-:S04]  /*0670*/  FSETP.GT.AND P4, PT, R25, R24, PT ;  /* 0x000000181900720b */ /* 0x000fc80003f84000 */
[----:B------:R-:W-:Y:S01]  /*0680*/  FSEL R25, R25, R24, P4 ;  /* 0x0000001819197208 */ /* 0x000fe20002000000 */
[----:B------:R-:W-:-:S03]  /*0690*/  @P3 VIADD R5, R0, 0xfffffffe ;  /* 0xfffffffe00053836 */ /* 0x000fc60000000000 */
[----:B------:R-:W-:-:S04]  /*06a0*/  FSETP.GT.AND P5, PT, R26, R25, PT ;  /* 0x000000191a00720b */ /* 0x000fc80003fa4000 */
[----:B------:R-:W-:Y:S01]  /*06b0*/  FSEL R26, R26, R25, P5 ;  /* 0x000000191a1a7208 */ /* 0x000fe20002800000 */
[----:B------:R-:W-:-:S03]  /*06c0*/  @P4 VIADD R5, R0, 0xffffffff ;  /* 0xffffffff00054836 */ /* 0x000fc60000000000 */
[CC--:B------:R-:W-:Y:S02]  /*06d0*/  FSETP.GT.AND P6, PT, R27.reuse, R26.reuse, PT ;  /* 0x0000001a1b00720b */ /* 0x0c0fe40003fc4000 */
[----:B------:R-:W-:Y:S02]  /*06e0*/  SEL R5, R0, R5, P5 ;  /* 0x0000000500057207 */ /* 0x000fe40002800000 */
[----:B------:R-:W-:-:S04]  /*06f0*/  FSEL R27, R27, R26, P6 ;  /* 0x0000001a1b1b7208 */ /* 0x000fc80003000000 */
[----:B------:R-:W-:-:S04]  /*0700*/  FSETP.GT.AND P0, PT, R28, R27, PT ;  /* 0x0000001b1c00720b */ /* 0x000fc80003f04000 */
[----:B------:R-:W-:Y:S02]  /*0710*/  FSEL R27, R28, R27, P0 ;  /* 0x0000001b1c1b7208 */ /* 0x000fe40000000000 */
[----:B------:R-:W-:Y:S02]  /*0720*/  @P6 IADD3 R5, PT, PT, R0, 0x1, RZ ;  /* 0x0000000100056810 */ /* 0x000fe40007ffe0ff */
[----:B------:R-:W-:-:S04]  /*0730*/  FSETP.GT.AND P1, PT, R16, R27, PT ;  /* 0x0000001b1000720b */ /* 0x000fc80003f24000 */
[----:B------:R-:W-:Y:S01]  /*0740*/  FSEL R27, R16, R27, P1 ;  /* 0x0000001b101b7208 */ /* 0x000fe20000800000 */
[----:B------:R-:W-:-:S03]  /*0750*/  @P0 VIADD R5, R0, 0x2 ;  /* 0x0000000200050836 */ /* 0x000fc60000000000 */
[----:B------:R-:W-:-:S04]  /*0760*/  FSETP.GT.AND P2, PT, R18, R27, PT ;  /* 0x0000001b1200720b */ /* 0x000fc80003f44000 */
[----:B------:R-:W-:Y:S01]  /*0770*/  FSEL R27, R18, R27, P2 ;  /* 0x0000001b121b7208 */ /* 0x000fe20001000000 */
[----:B------:R-:W-:Y:S01]  /*0780*/  @P1 VIADD R5, R0, 0x3 ;  /* 0x0000000300051836 */ /* 0x000fe20000000000 */
[----:B------:R-:W-:Y:S02]  /*0790*/  ISETP.NE.AND P1, PT, R7, R2, PT ;  /* 0x000000020700720c */ /* 0x000fe40003f25270 */
[----:B------:R-:W-:-:S04]  /*07a0*/  FSETP.GT.AND P3, PT, R20, R27, PT ;  /* 0x0000001b1400720b */ /* 0x000fc80003f64000 */
[----:B------:R-:W-:Y:S02]  /*07b0*/  FSEL R27, R20, R27, P3 ;  /* 0x0000001b141b7208 */ /* 0x000fe40001800000 */
[----:B------:R-:W-:Y:S02]  /*07c0*/  @P2 IADD3 R5, PT, PT, R0, 0x4, RZ ;  /* 0x0000000400052810 */ /* 0x000fe40007ffe0ff */
[----:B------:R-:W-:-:S04]  /*07d0*/  FSETP.GT.AND P0, PT, R22, R27, PT ;  /* 0x0000001b1600720b */ /* 0x000fc80003f04000 */
[----:B------:R-:W-:Y:S01]  /*07e0*/  FSEL R4, R22, R27, P0 ;  /* 0x0000001b16047208 */ /* 0x000fe20000000000 */
[----:B------:R-:W-:Y:S02]  /*07f0*/  @P3 VIADD R5, R0, 0x5 ;  /* 0x0000000500053836 */ /* 0x000fe40000000000 */
[----:B------:R-:W-:-:S06]  /*0800*/  IMAD.MOV.U32 R22, RZ, RZ, R29 ;  /* 0x000000ffff167224 */ /* 0x000fcc00078e001d */
[C---:B------:R-:W-:Y:S01]  /*0810*/  @P0 IADD3 R5, PT, PT, R0.reuse, 0x6, RZ ;  /* 0x0000000600050810 */ /* 0x040fe20007ffe0ff */
[----:B------:R-:W-:Y:S01]  /*0820*/  VIADD R0, R0, 0x10 ;  /* 0x0000001000007836 */ /* 0x000fe20000000000 */
[----:B------:R-:W-:Y:S06]  /*0830*/  @P1 BRA `(.L_x_2) ;  /* 0xfffffff8006c1947 */ /* 0x000fec000383ffff */
.L_x_1:
[----:B------:R-:W-:Y:S01]  /*0840*/  IADD3 R7, PT, PT, R3, 0x4, RZ ;  /* 0x0000000403077810 */ /* 0x000fe20007ffe0ff */
[----:B------:R-:W-:Y:S06]  /*0850*/  BRA.U !UP1, `(.L_x_0) ;  /* 0x0000000509947547 */ /* 0x000fec000b800000 */
[----:B------:R-:W-:Y:S02]  /*0860*/  UISETP.GE.U32.AND UP0, UPT, UR6, 0x8, UPT ;  /* 0x000000080600788c */ /* 0x000fe4000bf06070 */
[----:B------:R-:W-:-:S04]  /*0870*/  ULOP3.LUT UR7, UR4, 0x7, URZ, 0xc0, !UPT ;  /* 0x0000000704077892 */ /* 0x000fc8000f8ec0ff */
[----:B------:R-:W-:-:S03]  /*0880*/  UISETP.NE.AND UP1, UPT, UR7, URZ, UPT ;  /* 0x000000ff0700728c */ /* 0x000fc6000bf25270 */
[----:B------:R-:W-:Y:S08]  /*0890*/  BRA.U !UP0, `(.L_x_3) ;  /* 0x0000000108c87547 */ /* 0x000ff0000b800000 */
[----:B------:R-:W0:Y:S01]  /*08a0*/  LDC.64 R8, c[0x0][0x380] ;  /* 0x0000e000ff087b82 */ /* 0x000e220000000a00 */
[----:B------:R-:W-:-:S04]  /*08b0*/  IMAD.IADD R11, R7, 0x1, R2 ;  /* 0x00000001070b7824 */ /* 0x000fc800078e0202 */
[C---:B------:R-:W-:Y:S01]  /*08c0*/  VIADD R21, R11.reuse, 0x1 ;  /* 0x000000010b157836 */ /* 0x040fe20000000000 */
[C---:B------:R-:W-:Y:S01]  /*08d0*/  IADD3 R23, PT, PT, R11.reuse, 0x2, RZ ;  /* 0x000000020b177810 */ /* 0x040fe20007ffe0ff */
[----:B0-----:R-:W-:-:S05]  /*08e0*/  IMAD.WIDE.U32 R14, R11, 0x4, R8 ;  /* 0x000000040b0e7825 */ /* 0x001fca00078e0008 */
[----:B------:R0:W2:Y:S01]  /*08f0*/  LDG.E R13, desc[UR8][R14.64] ;  /* 0x000000080e0d7981 */ /* 0x0000a2000c1e1900 */
[----:B------:R-:W-:-:S05]  /*0900*/  IMAD.WIDE.U32 R20, R21, 0x4, R8 ;  /* 0x0000000415147825 */ /* 0x000fca00078e0008 */
[----:B------:R-:W3:Y:S01]  /*0910*/  LDG.E R0, desc[UR8][R20.64] ;  /* 0x0000000814007981 */ /* 0x000ee2000c1e1900 */
[----:B------:R-:W-:-:S04]  /*0920*/  IMAD.WIDE.U32 R22, R23, 0x4, R8 ;  /* 0x0000000417167825 */ /* 0x000fc800078e0008 */
[C---:B------:R-:W-:Y:S01]  /*0930*/  VIADD R25, R11.reuse, 0x3 ;  /* 0x000000030b197836 */ /* 0x040fe20000000000 */
[----:B------:R-:W4:Y:S01]  /*0940*/  LDG.E R10, desc[UR8][R22.64] ;  /* 0x00000008160a7981 */ /* 0x000f22000c1e1900 */
[----:B------:R-:W-:Y:S02]  /*0950*/  VIADD R19, R11, 0x4 ;  /* 0x000000040b137836 */ /* 0x000fe40000000000 */
[----:B------:R-:W-:-:S05]  /*0960*/  IMAD.WIDE.U32 R24, R25, 0x4, R8 ;  /* 0x0000000419187825 */ /* 0x000fca00078e0008 */
[----:B------:R-:W5:Y:S01]  /*0970*/  LDG.E R12, desc[UR8][R24.64] ;  /* 0x00000008180c7981 */ /* 0x000f62000c1e1900 */
[----:B------:R-:W-:Y:S01]  /*0980*/  IMAD.WIDE.U32 R18, R19, 0x4, R8 ;  /* 0x0000000413127825 */ /* 0x000fe200078e0008 */
[----:B------:R-:W-:-:S05]  /*0990*/  IADD3 R17, PT, PT, R11, 0x5, RZ ;  /* 0x000000050b117810 */ /* 0x000fca0007ffe0ff */
[----:B------:R-:W5:Y:S01]  /*09a0*/  LDG.E R18, desc[UR8][R18.64] ;  /* 0x0000000812127981 */ /* 0x000f62000c1e1900 */
[----:B------:R-:W-:-:S04]  /*09b0*/  IMAD.WIDE.U32 R16, R17, 0x4, R8 ;  /* 0x0000000411107825 */ /* 0x000fc800078e0008 */
[C---:B0-----:R-:W-:Y:S02]  /*09c0*/  VIADD R15, R11.reuse, 0x6 ;  /* 0x000000060b0f7836 */ /* 0x041fe40000000000 */
[----:B------:R-:W5:Y:S01]  /*09d0*/  LDG.E R16, desc[UR8][R16.64] ;  /* 0x0000000810107981 */ /* 0x000f62000c1e1900 */
[----:B------:R-:W-:Y:S02]  /*09e0*/  VIADD R11, R11, 0x7 ;  /* 0x000000070b0b7836 */ /* 0x000fe40000000000 */
[----:B------:R-:W-:-:S04]  /*09f0*/  IMAD.WIDE.U32 R14, R15, 0x4, R8 ;  /* 0x000000040f0e7825 */ /* 0x000fc800078e0008 */
[----:B------:R-:W-:Y:S02]  /*0a00*/  IMAD.WIDE.U32 R8, R11, 0x4, R8 ;  /* 0x000000040b087825 */ /* 0x000fe400078e0008 */
[----:B------:R-:W5:Y:S04]  /*0a10*/  LDG.E R14, desc[UR8][R14.64] ;  /* 0x000000080e0e7981 */ /* 0x000f68000c1e1900 */
[----:B------:R-:W5:Y:S01]  /*0a20*/  LDG.E R9, desc[UR8][R8.64] ;  /* 0x0000000808097981 */ /* 0x000f62000c1e1900 */
[----:B--2---:R-:W-:-:S04]  /*0a30*/  FSETP.GT.AND P2, PT, R13, R4, PT ;  /* 0x000000040d00720b */ /* 0x004fc80003f44000 */
[----:B------:R-:W-:Y:S02]  /*0a40*/  FSEL R13, R13, R4, P2 ;  /* 0x000000040d0d7208 */ /* 0x000fe40001000000 */
[----:B------:R-:W-:Y:S02]  /*0a50*/  SEL R5, R2, R5, P2 ;  /* 0x0000000502057207 */ /* 0x000fe40001000000 */
[----:B---3--:R-:W-:-:S04]  /*0a60*/  FSETP.GT.AND P3, PT, R0, R13, PT ;  /* 0x0000000d0000720b */ /* 0x008fc80003f64000 */
[----:B------:R-:W-:-:S04]  /*0a70*/  FSEL R13, R0, R13, P3 ;  /* 0x0000000d000d7208 */ /* 0x000fc80001800000 */
[----:B----4-:R-:W-:-:S04]  /*0a80*/  FSETP.GT.AND P4, PT, R10, R13, PT ;  /* 0x0000000d0a00720b */ /* 0x010fc80003f84000 */
[----:B------:R-:W-:Y:S02]  /*0a90*/  FSEL R13, R10, R13, P4 ;  /* 0x0000000d0a0d7208 */ /* 0x000fe40002000000 */
[----:B------:R-:W-:Y:S02]  /*0aa0*/  @P3 IADD3 R5, PT, PT, R2, 0x1, RZ ;  /* 0x0000000102053810 */ /* 0x000fe40007ffe0ff */
[----:B-----5:R-:W-:-:S04]  /*0ab0*/  FSETP.GT.AND P5, PT, R12, R13, PT ;  /* 0x0000000d0c00720b */ /* 0x020fc80003fa4000 */
[----:B------:R-:W-:Y:S01]  /*0ac0*/  FSEL R13, R12, R13, P5 ;  /* 0x0000000d0c0d7208 */ /* 0x000fe20002800000 */
[----:B------:R-:W-:-:S03]  /*0ad0*/  @P4 VIADD R5, R2, 0x2 ;  /* 0x0000000202054836 */ /* 0x000fc60000000000 */
[----:B------:R-:W-:-:S04]  /*0ae0*/  FSETP.GT.AND P1, PT, R18, R13, PT ;  /* 0x0000000d1200720b */ /* 0x000fc80003f24000 */
[----:B------:R-:W-:Y:S01]  /*0af0*/  FSEL R13, R18, R13, P1 ;  /* 0x0000000d120d7208 */ /* 0x000fe20000800000 */
[----:B------:R-:W-:-:S03]  /*0b00*/  @P5 VIADD R5, R2, 0x3 ;  /* 0x0000000302055836 */ /* 0x000fc60000000000 */
        /* <DEDUP_REMOVED lines=8> */
[----:B------:R-:W-:-:S08]  /*0b90*/  @P2 VIADD R5, R2, 0x6 ;  /* 0x0000000602052836 */ /* 0x000fd00000000000 */
[C---:B------:R-:W-:Y:S01]  /*0ba0*/  @P3 IADD3 R5, PT, PT, R2.reuse, 0x7, RZ ;  /* 0x0000000702053810 */ /* 0x040fe20007ffe0ff */
[----:B------:R-:W-:-:S07]  /*0bb0*/  VIADD R2, R2, 0x8 ;  /* 0x0000000802027836 */ /* 0x000fce0000000000 */
.L_x_3:
[----:B------:R-:W-:Y:S05]  /*0bc0*/  BRA.U !UP1, `(.L_x_0) ;  /* 0x0000000109b87547 */ /* 0x000fea000b800000 */
[----:B------:R-:W-:Y:S02]  /*0bd0*/  UISETP.GE.U32.AND UP0, UPT, UR7, 0x4, UPT ;  /* 0x000000040700788c */ /* 0x000fe4000bf06070 */
[----:B------:R-:W-:-:S04]  /*0be0*/  ULOP3.LUT UR4, UR4, 0x3, URZ, 0xc0, !UPT ;  /* 0x0000000304047892 */ /* 0x000fc8000f8ec0ff */
[----:B------:R-:W-:-:S03]  /*0bf0*/  UISETP.NE.AND UP1, UPT, UR4, URZ, UPT ;  /* 0x000000ff0400728c */ /* 0x000fc6000bf25270 */
[----:B------:R-:W-:Y:S08]  /*0c00*/  BRA.U !UP0, `(.L_x_4) ;  /* 0x0000000108687547 */ /* 0x000ff0000b800000 */
[----:B------:R-:W0:Y:S01]  /*0c10*/  LDC.64 R8, c[0x0][0x380] ;  /* 0x0000e000ff087b82 */ /* 0x000e220000000a00 */
[----:B------:R-:W-:-:S05]  /*0c20*/  IMAD.IADD R7, R7, 0x1, R2 ;  /* 0x0000000107077824 */ /* 0x000fca00078e0202 */
[C---:B------:R-:W-:Y:S01]  /*0c30*/  IADD3 R13, PT, PT, R7.reuse, 0x1, RZ ;  /* 0x00000001070d7810 */ /* 0x040fe20007ffe0ff */
[C---:B------:R-:W-:Y:S02]  /*0c40*/  VIADD R15, R7.reuse, 0x2 ;  /* 0x00000002070f7836 */ /* 0x040fe40000000000 */
[----:B0-----:R-:W-:-:S04]  /*0c50*/  IMAD.WIDE.U32 R10, R7, 0x4, R8 ;  /* 0x00000004070a7825 */ /* 0x001fc800078e0008 */
[--C-:B------:R-:W-:Y:S02]  /*0c60*/  IMAD.WIDE.U32 R12, R13, 0x4, R8.reuse ;  /* 0x000000040d0c7825 */ /* 0x100fe400078e0008 */
[----:B------:R-:W2:Y:S02]  /*0c70*/  LDG.E R11, desc[UR8][R10.64] ;  /* 0x000000080a0b7981 */ /* 0x000ea4000c1e1900 */
[--C-:B------:R-:W-:Y:S02]  /*0c80*/  IMAD.WIDE.U32 R14, R15, 0x4, R8.reuse ;  /* 0x000000040f0e7825 */ /* 0x100fe400078e0008 */
[----:B------:R-:W3:Y:S02]  /*0c90*/  LDG.E R13, desc[UR8][R12.64] ;  /* 0x000000080c0d7981 */ /* 0x000ee4000c1e1900 */
[----:B------:R-:W-:Y:S02]  /*0ca0*/  VIADD R7, R7, 0x3 ;  /* 0x0000000307077836 */ /* 0x000fe40000000000 */
[----:B------:R-:W4:Y:S02]  /*0cb0*/  LDG.E R15, desc[UR8][R14.64] ;  /* 0x000000080e0f7981 */ /* 0x000f24000c1e1900 */
[----:B------:R-:W-:-:S06]  /*0cc0*/  IMAD.WIDE.U32 R8, R7, 0x4, R8 ;  /* 0x0000000407087825 */ /* 0x000fcc00078e0008 */
        /* <DEDUP_REMOVED lines=11> */
[----:B------:R-:W-:-:S08]  /*0d80*/  @P2 VIADD R5, R2, 0x2 ;  /* 0x0000000202052836 */ /* 0x000fd00000000000 */
[C---:B------:R-:W-:Y:S01]  /*0d90*/  @P3 VIADD R5, R2.reuse, 0x3 ;  /* 0x0000000302053836 */ /* 0x040fe20000000000 */
[----:B------:R-:W-:-:S07]  /*0da0*/  IADD3 R2, PT, PT, R2, 0x4, RZ ;  /* 0x0000000402027810 */ /* 0x000fce0007ffe0ff */
.L_x_4:
[----:B------:R-:W-:Y:S05]  /*0db0*/  BRA.U !UP1, `(.L_x_0) ;  /* 0x00000001093c7547 */ /* 0x000fea000b800000 */
[----:B------:R-:W0:Y:S01]  /*0dc0*/  LDC.64 R8, c[0x0][0x380] ;  /* 0x0000e000ff087b82 */ /* 0x000e220000000a00 */
[----:B------:R-:W-:Y:S01]  /*0dd0*/  IMAD.IADD R7, R3, 0x1, R2 ;  /* 0x0000000103077824 */ /* 0x000fe200078e0202 */
[----:B------:R-:W-:Y:S01]  /*0de0*/  UIADD3 UR4, UPT, UPT, -UR4, URZ, URZ ;  /* 0x000000ff04047290 */ /* 0x000fe2000fffe1ff */
[----:B------:R-:W-:-:S11]  /*0df0*/  VIADD R0, R2, 0x4 ;  /* 0x0000000402007836 */ /* 0x000fd60000000000 */
.L_x_5:
[----:B------:R-:W-:-:S05]  /*0e00*/  IADD3 R3, PT, PT, R7, 0x4, RZ ;  /* 0x0000000407037810 */ /* 0x000fca0007ffe0ff */
[----:B0-----:R-:W-:-:S06]  /*0e10*/  IMAD.WIDE.U32 R2, R3, 0x4, R8 ;  /* 0x0000000403027825 */ /* 0x001fcc00078e0008 */
[----:B------:R-:W2:Y:S01]  /*0e20*/  LDG.E R3, desc[UR8][R2.64] ;  /* 0x0000000802037981 */ /* 0x000ea2000c1e1900 */
[----:B------:R-:W-:Y:S01]  /*0e30*/  UIADD3 UR4, UPT, UPT, UR4, 0x1, URZ ;  /* 0x0000000104047890 */ /* 0x000fe2000fffe0ff */
[----:B------:R-:W-:-:S03]  /*0e40*/  VIADD R7, R7, 0x1 ;  /* 0x0000000107077836 */ /* 0x000fc60000000000 */
[----:B------:R-:W-:Y:S01]  /*0e50*/  UISETP.NE.AND UP0, UPT, UR4, URZ, UPT ;  /* 0x000000ff0400728c */ /* 0x000fe2000bf05270 */
[----:B--2---:R-:W-:-:S04]  /*0e60*/  FSETP.GT.AND P0, PT, R3, R4, PT ;  /* 0x000000040300720b */ /* 0x004fc80003f04000 */
[----:B------:R-:W-:-:S09]  /*0e70*/  FSEL R4, R3, R4, P0 ;  /* 0x0000000403047208 */ /* 0x000fd20000000000 */
[C---:B------:R-:W-:Y:S01]  /*0e80*/  @P0 VIADD R5, R0.reuse, 0xfffffffc ;  /* 0xfffffffc00050836 */ /* 0x040fe20000000000 */
[----:B------:R-:W-:Y:S01]  /*0e90*/  IADD3 R0, PT, PT, R0, 0x1, RZ ;  /* 0x0000000100007810 */ /* 0x000fe20007ffe0ff */
[----:B------:R-:W-:Y:S06]  /*0ea0*/  BRA.U UP0, `(.L_x_5) ;  /* 0xfffffffd00d47547 */ /* 0x000fec000b83ffff */
.L_x_0:
[----:B------:R-:W0:Y:S02]  /*0eb0*/  LDCU UR4, c[0x0][0x3a8] ;  /* 0x00007500ff0477ac */ /* 0x000e240008000800 */
[----:B0-----:R-:W-:-:S13]  /*0ec0*/  FSETP.GEU.AND P0, PT, R4, UR4, PT ;  /* 0x0000000404007c0b */ /* 0x001fda000bf0e000 */
[----:B------:R-:W-:Y:S05]  /*0ed0*/  @!P0 EXIT ;  /* 0x000000000000894d */ /* 0x000fea0003800000 */
[----:B------:R-:W0:Y:S01]  /*0ee0*/  S2R R7, SR_LANEID ;  /* 0x0000000000077919 */ /* 0x000e220000000000 */
[----:B------:R-:W-:Y:S01]  /*0ef0*/  VOTEU.ANY UR4, UPT, PT ;  /* 0x0000000000047886 */ /* 0x000fe200038e0100 */
[----:B------:R-:W1:Y:S01]  /*0f00*/  LDC.64 R2, c[0x0][0x388] ;  /* 0x0000e200ff027b82 */ /* 0x000e620000000a00 */
[----:B------:R-:W0:Y:S07]  /*0f10*/  FLO.U32 R12, UR4 ;  /* 0x00000004000c7d00 */ /* 0x000e2e00080e0000 */
[----:B------:R-:W2:Y:S01]  /*0f20*/  LDC.64 R8, c[0x0][0x380] ;  /* 0x0000e000ff087b82 */ /* 0x000ea20000000a00 */
[----:B------:R-:W1:Y:S01]  /*0f30*/  POPC R13, UR4 ;  /* 0x00000004000d7d09 */ /* 0x000e620008000000 */
[----:B0-----:R-:W-:-:S13]  /*0f40*/  ISETP.EQ.U32.AND P0, PT, R12, R7, PT ;  /* 0x000000070c00720c */ /* 0x001fda0003f02070 */
[----:B-1----:R0:W3:Y:S01]  /*0f50*/  @P0 ATOMG.E.ADD.STRONG.GPU PT, R19, desc[UR8][R2.64], R13 ;  /* 0x8000000d021309a8 */ /* 0x0020e200081ef108 */
[----:B------:R-:W-:-:S04]  /*0f60*/  IMAD R21, R6, UR5, RZ ;  /* 0x0000000506157c24 */ /* 0x000fc8000f8e02ff */
[----:B--2---:R-:W-:-:S05]  /*0f70*/  IMAD.WIDE.U32 R6, R21, 0x4, R8 ;  /* 0x0000000415067825 */ /* 0x004fca00078e0008 */
[----:B------:R-:W2:Y:S01]  /*0f80*/  LDG.E R15, desc[UR8][R6.64] ;  /* 0x00000008060f7981 */ /* 0x000ea2000c1e1900 */
[----:B0-----:R-:W-:Y:S01]  /*0f90*/  IADD3 R13, PT, PT, R21, 0x1, RZ ;  /* 0x00000001150d7810 */ /* 0x001fe20007ffe0ff */
[----:B------:R-:W0:Y:S02]  /*0fa0*/  S2R R10, SR_LTMASK ;  /* 0x00000000000a7919 */ /* 0x000e240000003900 */
[----:B0-----:R-:W-:Y:S02]  /*0fb0*/  LOP3.LUT R14, R10, UR4, RZ, 0xc0, !PT ;  /* 0x000000040a0e7c12 */ /* 0x001fe4000f8ec0ff */
[----:B------:R-:W0:Y:S02]  /*0fc0*/  LDC.64 R10, c[0x0][0x390] ;  /* 0x0000e400ff0a7b82 */ /* 0x000e240000000a00 */
[----:B------:R-:W1:Y:S01]  /*0fd0*/  POPC R17, R14 ;  /* 0x0000000e00117309 */ /* 0x000e620000000000 */
[----:B---3--:R-:W1:Y:S02]  /*0fe0*/  SHFL.IDX PT, R0, R19, R12, 0x1f ;  /* 0x00001f0c13007589 */ /* 0x008e6400000e0000 */
[----:B-1----:R-:W-:-:S04]  /*0ff0*/  IMAD.IADD R0, R0, 0x1, R17 ;  /* 0x0000000100007824 */ /* 0x002fc800078e0211 */
[----:B------:R-:W-:-:S04]  /*1000*/  IMAD.SHL.U32 R3, R0, 0x4, RZ ;  /* 0x0000000400037824 */ /* 0x000fc800078e00ff */
[----:B0-----:R-:W-:-:S04]  /*1010*/  IMAD.WIDE R2, R3, 0x4, R10 ;  /* 0x0000000403027825 */ /* 0x001fc800078e020a */
[----:B------:R-:W-:Y:S01]  /*1020*/  IMAD.WIDE.U32 R10, R13, 0x4, R8 ;  /* 0x000000040d0a7825 */ /* 0x000fe200078e0008 */
[----:B--2---:R0:W-:Y:S04]  /*1030*/  STG.E desc[UR8][R2.64], R15 ;  /* 0x0000000f02007986 */ /* 0x0041e8000c101908 */
[----:B------:R-:W2:Y:S01]  /*1040*/  LDG.E R17, desc[UR8][R10.64] ;  /* 0x000000080a117981 */ /* 0x000ea2000c1e1900 */
[----:B------:R-:W-:-:S04]  /*1050*/  VIADD R7, R21, 0x2 ;  /* 0x0000000215077836 */ /* 0x000fc80000000000 */
[--C-:B------:R-:W-:Y:S01]  /*1060*/  IMAD.WIDE.U32 R6, R7, 0x4, R8.reuse ;  /* 0x0000000407067825 */ /* 0x100fe200078e0008 */
[----:B------:R-:W-:Y:S01]  /*1070*/  IADD3 R13, PT, PT, R21, 0x3, RZ ;  /* 0x00000003150d7810 */ /* 0x000fe20007ffe0ff */
[----:B0-----:R-:W0:Y:S01]  /*1080*/  LDC.64 R14, c[0x0][0x3a0] ;  /* 0x0000e800ff0e7b82 */ /* 0x001e220000000a00 */
[----:B--2---:R-:W-:Y:S04]  /*1090*/  STG.E desc[UR8][R2.64+0x4], R17 ;  /* 0x0000041102007986 */ /* 0x004fe8000c101908 */
[----:B------:R-:W2:Y:S01]  /*10a0*/  LDG.E R7, desc[UR8][R6.64] ;  /* 0x0000000806077981 */ /* 0x000ea2000c1e1900 */
[----:B------:R-:W-:Y:S02]  /*10b0*/  IMAD.WIDE.U32 R8, R13, 0x4, R8 ;  /* 0x000000040d087825 */ /* 0x000fe400078e0008 */
[----:B------:R-:W1:Y:S01]  /*10c0*/  LDC.64 R12, c[0x0][0x398] ;  /* 0x0000e600ff0c7b82 */ /* 0x000e620000000a00 */
[----:B--2---:R-:W-:Y:S04]  /*10d0*/  STG.E desc[UR8][R2.64+0x8], R7 ;  /* 0x0000080702007986 */ /* 0x004fe8000c101908 */
[----:B------:R-:W2:Y:S01]  /*10e0*/  LDG.E R9, desc[UR8][R8.64] ;  /* 0x0000000808097981 */ /* 0x000ea2000c1e1900 */
[----:B-1----:R-:W-:-:S04]  /*10f0*/  IMAD.WIDE R10, R0, 0x4, R12 ;  /* 0x00000004000a7825 */ /* 0x002fc800078e020c */
[----:B0-----:R-:W-:Y:S01]  /*1100*/  IMAD.WIDE R12, R0, 0x4, R14 ;  /* 0x00000004000c7825 */ /* 0x001fe200078e020e */
[----:B--2---:R-:W-:Y:S04]  /*1110*/  STG.E desc[UR8][R2.64+0xc], R9 ;  /* 0x00000c0902007986 */ /* 0x004fe8000c101908 */
[----:B------:R-:W-:Y:S04]  /*1120*/  STG.E desc[UR8][R10.64], R4 ;  /* 0x000000040a007986 */ /* 0x000fe8000c101908 */
[----:B------:R-:W-:Y:S01]  /*1130*/  STG.E desc[UR8][R12.64], R5 ;  /* 0x000000050c007986 */ /* 0x000fe2000c101908 */
[----:B------:R-:W-:Y:S05]  /*1140*/  EXIT ;  /* 0x000000000000794d */ /* 0x000fea0003800000 */
.L_x_6:
[----:B------:R-:W-:-:S00]  /*1150*/  BRA `(.L_x_6) ;  /* 0xfffffffc00fc7947 */ /* 0x000fc0000383ffff */
[----:B------:R-:W-:-:S00]  /*1160*/  NOP ;  /* 0x0000000000007918 */ /* 0x000fc00000000000 */
        /* <DEDUP_REMOVED lines=9> */
.L_x_7:


//--------------------- .nv.shared.reserved.0     --------------------------
	.section	.nv.shared.reserved.0,"aw",@nobits
	.weak		__nv_reservedSMEM_offset_0_alias
	.size		__nv_reservedSMEM_offset_0_alias, 0, 64
	.other		__nv_reservedSMEM_offset_0_alias,@"STO_CUDA_RESERVED_SHARED STV_DEFAULT"
__nv_reservedSMEM_offset_0_alias:
	.zero		0
	.zero		64


//--------------------- .nv.constant0._Z15gpuYoloLayer_v8PKfPiPfS2_S1_fjjjm --------------------------
	.section	.nv.constant0._Z15gpuYoloLayer_v8PKfPiPfS2_S1_fjjjm,"a",@progbits
	.sectionflags	@""
	.align	4
.nv.constant0._Z15gpuYoloLayer_v8PKfPiPfS2_S1_fjjjm:
	.zero		960


//--------------------- SYMBOLS --------------------------

	.type		.nv.reservedSmem.offset0,@object
	.size		.nv.reservedSmem.offset0,0x4
